//
// Generated by NVIDIA NVVM Compiler
//
// Compiler Build ID: CL-36424714
// Cuda compilation tools, release 13.0, V13.0.88
// Based on NVVM 20.0.0
//

.version 9.0
.target sm_100
.address_size 64

	// .globl	_Z10matrix_mulPiS_S_i

.visible .entry _Z10matrix_mulPiS_S_i(
	.param .u64 .ptr .align 1 _Z10matrix_mulPiS_S_i_param_0,
	.param .u64 .ptr .align 1 _Z10matrix_mulPiS_S_i_param_1,
	.param .u64 .ptr .align 1 _Z10matrix_mulPiS_S_i_param_2,
	.param .u32 _Z10matrix_mulPiS_S_i_param_3
)
{
	.reg .pred 	%p<10>;
	.reg .b32 	%r<146>;
	.reg .b64 	%rd<48>;

	ld.param.u64 	%rd5, [_Z10matrix_mulPiS_S_i_param_0];
	ld.param.u64 	%rd6, [_Z10matrix_mulPiS_S_i_param_1];
	ld.param.u64 	%rd4, [_Z10matrix_mulPiS_S_i_param_2];
	ld.param.u32 	%r56, [_Z10matrix_mulPiS_S_i_param_3];
	cvta.to.global.u64 	%rd1, %rd6;
	cvta.to.global.u64 	%rd2, %rd5;
	mov.u32 	%r57, %ctaid.x;
	mov.u32 	%r58, %ntid.x;
	mov.u32 	%r59, %tid.x;
	mad.lo.s32 	%r1, %r57, %r58, %r59;
	mov.u32 	%r60, %ctaid.y;
	mov.u32 	%r61, %ntid.y;
	mul.lo.s32 	%r2, %r60, %r61;
	mov.u32 	%r3, %tid.y;
	add.s32 	%r62, %r2, %r3;
	max.s32 	%r63, %r1, %r62;
	setp.ge.s32 	%p1, %r63, %r56;
	@%p1 bra 	$L__BB0_13;
	mul.lo.s32 	%r5, %r56, %r1;
	and.b32  	%r6, %r56, 7;
	setp.lt.u32 	%p2, %r56, 8;
	mov.b32 	%r140, 0;
	mov.u32 	%r145, %r140;
	@%p2 bra 	$L__BB0_4;
	and.b32  	%r140, %r56, 2147483640;
	neg.s32 	%r134, %r140;
	add.s32 	%r67, %r3, %r56;
	add.s32 	%r133, %r67, %r2;
	shl.b32 	%r10, %r56, 3;
	shl.b32 	%r68, %r56, 1;
	add.s32 	%r132, %r62, %r68;
	mad.lo.s32 	%r131, %r56, 3, %r62;
	shl.b32 	%r69, %r56, 2;
	add.s32 	%r130, %r62, %r69;
	mad.lo.s32 	%r129, %r56, 5, %r62;
	mad.lo.s32 	%r128, %r56, 6, %r62;
	mad.lo.s32 	%r127, %r56, 7, %r62;
	add.s64 	%rd3, %rd2, 16;
	mov.b32 	%r145, 0;
	mov.u32 	%r125, %r5;
	mov.u32 	%r126, %r62;
$L__BB0_3:
	.pragma "nounroll";
	mul.wide.s32 	%rd7, %r125, 4;
	add.s64 	%rd8, %rd3, %rd7;
	ld.global.u32 	%r70, [%rd8+-16];
	mul.wide.u32 	%rd9, %r126, 4;
	add.s64 	%rd10, %rd1, %rd9;
	ld.global.u32 	%r71, [%rd10];
	mad.lo.s32 	%r72, %r71, %r70, %r145;
	ld.global.u32 	%r73, [%rd8+-12];
	mul.wide.u32 	%rd11, %r133, 4;
	add.s64 	%rd12, %rd1, %rd11;
	ld.global.u32 	%r74, [%rd12];
	mad.lo.s32 	%r75, %r74, %r73, %r72;
	ld.global.u32 	%r76, [%rd8+-8];
	mul.wide.u32 	%rd13, %r132, 4;
	add.s64 	%rd14, %rd1, %rd13;
	ld.global.u32 	%r77, [%rd14];
	mad.lo.s32 	%r78, %r77, %r76, %r75;
	ld.global.u32 	%r79, [%rd8+-4];
	mul.wide.u32 	%rd15, %r131, 4;
	add.s64 	%rd16, %rd1, %rd15;
	ld.global.u32 	%r80, [%rd16];
	mad.lo.s32 	%r81, %r80, %r79, %r78;
	ld.global.u32 	%r82, [%rd8];
	mul.wide.u32 	%rd17, %r130, 4;
	add.s64 	%rd18, %rd1, %rd17;
	ld.global.u32 	%r83, [%rd18];
	mad.lo.s32 	%r84, %r83, %r82, %r81;
	ld.global.u32 	%r85, [%rd8+4];
	mul.wide.u32 	%rd19, %r129, 4;
	add.s64 	%rd20, %rd1, %rd19;
	ld.global.u32 	%r86, [%rd20];
	mad.lo.s32 	%r87, %r86, %r85, %r84;
	ld.global.u32 	%r88, [%rd8+8];
	mul.wide.u32 	%rd21, %r128, 4;
	add.s64 	%rd22, %rd1, %rd21;
	ld.global.u32 	%r89, [%rd22];
	mad.lo.s32 	%r90, %r89, %r88, %r87;
	ld.global.u32 	%r91, [%rd8+12];
	mul.wide.u32 	%rd23, %r127, 4;
	add.s64 	%rd24, %rd1, %rd23;
	ld.global.u32 	%r92, [%rd24];
	mad.lo.s32 	%r145, %r92, %r91, %r90;
	add.s32 	%r134, %r134, 8;
	add.s32 	%r133, %r133, %r10;
	add.s32 	%r132, %r132, %r10;
	add.s32 	%r131, %r131, %r10;
	add.s32 	%r130, %r130, %r10;
	add.s32 	%r129, %r129, %r10;
	add.s32 	%r128, %r128, %r10;
	add.s32 	%r127, %r127, %r10;
	add.s32 	%r126, %r126, %r10;
	add.s32 	%r125, %r125, 8;
	setp.ne.s32 	%p3, %r134, 0;
	@%p3 bra 	$L__BB0_3;
$L__BB0_4:
	setp.eq.s32 	%p4, %r6, 0;
	@%p4 bra 	$L__BB0_12;
	and.b32  	%r42, %r56, 3;
	setp.lt.u32 	%p5, %r6, 4;
	@%p5 bra 	$L__BB0_7;
	add.s32 	%r94, %r140, %r5;
	mul.wide.s32 	%rd25, %r94, 4;
	add.s64 	%rd26, %rd2, %rd25;
	ld.global.u32 	%r95, [%rd26];
	mad.lo.s32 	%r96, %r140, %r56, %r62;
	mul.wide.u32 	%rd27, %r96, 4;
	add.s64 	%rd28, %rd1, %rd27;
	ld.global.u32 	%r97, [%rd28];
	mad.lo.s32 	%r98, %r97, %r95, %r145;
	ld.global.u32 	%r99, [%rd26+4];
	add.s32 	%r100, %r96, %r56;
	mul.wide.u32 	%rd29, %r100, 4;
	add.s64 	%rd30, %rd1, %rd29;
	ld.global.u32 	%r101, [%rd30];
	mad.lo.s32 	%r102, %r101, %r99, %r98;
	ld.global.u32 	%r103, [%rd26+8];
	add.s32 	%r104, %r100, %r56;
	mul.wide.u32 	%rd31, %r104, 4;
	add.s64 	%rd32, %rd1, %rd31;
	ld.global.u32 	%r105, [%rd32];
	mad.lo.s32 	%r106, %r105, %r103, %r102;
	ld.global.u32 	%r107, [%rd26+12];
	add.s32 	%r108, %r104, %r56;
	mul.wide.u32 	%rd33, %r108, 4;
	add.s64 	%rd34, %rd1, %rd33;
	ld.global.u32 	%r109, [%rd34];
	mad.lo.s32 	%r145, %r109, %r107, %r106;
	add.s32 	%r140, %r140, 4;
$L__BB0_7:
	setp.eq.s32 	%p6, %r42, 0;
	@%p6 bra 	$L__BB0_12;
	setp.eq.s32 	%p7, %r42, 1;
	@%p7 bra 	$L__BB0_10;
	add.s32 	%r111, %r140, %r5;
	mul.wide.s32 	%rd35, %r111, 4;
	add.s64 	%rd36, %rd2, %rd35;
	ld.global.u32 	%r112, [%rd36];
	mad.lo.s32 	%r113, %r140, %r56, %r62;
	mul.wide.u32 	%rd37, %r113, 4;
	add.s64 	%rd38, %rd1, %rd37;
	ld.global.u32 	%r114, [%rd38];
	mad.lo.s32 	%r115, %r114, %r112, %r145;
	ld.global.u32 	%r116, [%rd36+4];
	add.s32 	%r117, %r113, %r56;
	mul.wide.u32 	%rd39, %r117, 4;
	add.s64 	%rd40, %rd1, %rd39;
	ld.global.u32 	%r118, [%rd40];
	mad.lo.s32 	%r145, %r118, %r116, %r115;
	add.s32 	%r140, %r140, 2;
$L__BB0_10:
	and.b32  	%r119, %r56, 1;
	setp.eq.b32 	%p8, %r119, 1;
	not.pred 	%p9, %p8;
	@%p9 bra 	$L__BB0_12;
	add.s32 	%r120, %r140, %r5;
	mul.wide.s32 	%rd41, %r120, 4;
	add.s64 	%rd42, %rd2, %rd41;
	ld.global.u32 	%r121, [%rd42];
	mad.lo.s32 	%r122, %r140, %r56, %r62;
	mul.wide.u32 	%rd43, %r122, 4;
	add.s64 	%rd44, %rd1, %rd43;
	ld.global.u32 	%r123, [%rd44];
	mad.lo.s32 	%r145, %r123, %r121, %r145;
$L__BB0_12:
	add.s32 	%r124, %r5, %r62;
	cvta.to.global.u64 	%rd45, %rd4;
	mul.wide.s32 	%rd46, %r124, 4;
	add.s64 	%rd47, %rd45, %rd46;
	st.global.u32 	[%rd47], %r145;
$L__BB0_13:
	ret;

}


// ===== COMPILED SASS (sm_100) =====

	.target	sm_100

	.elftype	@"ET_EXEC"


//--------------------- .note.nv.tkinfo           --------------------------
	.section	.note.nv.tkinfo,"",@"SHT_NOTE"
	.sectionflags	@"SHF_NOTE_NV_TKINFO"
	.tkinfo
        /*0018*/ 	.word	0x00000002
        /*0030*/ 	.string	""
        /*0030*/ 	.string	"ptxas"
        /*0030*/ 	.string	"Cuda compilation tools, release 13.0, V13.0.88"
        /*0030*/ 	.string	"Build cuda_13.0.r13.0/compiler.36424714_0"
        /*0030*/ 	.string	"-arch sm_100 -m 64 "



//--------------------- .note.nv.cuinfo           --------------------------
	.section	.note.nv.cuinfo,"",@"SHT_NOTE"
	.sectionflags	@"SHF_NOTE_NV_CUINFO"
        /*0018*/ 	.short	0x0002
        /*001a*/ 	.short	0x0064
        /*001c*/ 	.short	0x0082
	.zero		2


//--------------------- .nv.info                  --------------------------
	.section	.nv.info,"",@"SHT_CUDA_INFO"
	.align	4


	//----- nvinfo : EIATTR_REGCOUNT
	.align		4
        /*0000*/ 	.byte	0x04, 0x2f
        /*0002*/ 	.short	(.L_1 - .L_0)
	.align		4
.L_0:
        /*0004*/ 	.word	index@(_Z10matrix_mulPiS_S_i)
        /*0008*/ 	.word	0x00000020


	//----- nvinfo : EIATTR_FRAME_SIZE
	.align		4
.L_1:
        /*000c*/ 	.byte	0x04, 0x11
        /*000e*/ 	.short	(.L_3 - .L_2)
	.align		4
.L_2:
        /*0010*/ 	.word	index@(_Z10matrix_mulPiS_S_i)
        /*0014*/ 	.word	0x00000000


	//----- nvinfo : EIATTR_MIN_STACK_SIZE
	.align		4
.L_3:
        /*0018*/ 	.byte	0x04, 0x12
        /*001a*/ 	.short	(.L_5 - .L_4)
	.align		4
.L_4:
        /*001c*/ 	.word	index@(_Z10matrix_mulPiS_S_i)
        /*0020*/ 	.word	0x00000000
.L_5:


//--------------------- .nv.compat                --------------------------
	.section	.nv.compat,"",@"SHT_CUDA_COMPAT_INFO"
	.align	4
        /*0000*/ 	.byte	0x02, 0x09, 0x00, 0x00, 0x02, 0x02, 0x01, 0x00, 0x02, 0x05, 0x05, 0x00, 0x03, 0x07, 0x01, 0x01
        /*0010*/ 	.byte	0x02, 0x03, 0x00, 0x00, 0x02, 0x06, 0x01, 0x00, 0x04, 0x0b, 0x08, 0x00, 0x09, 0x00, 0x00, 0x00
        /*0020*/ 	.byte	0x00, 0x00, 0x00, 0x00


//--------------------- .nv.info._Z10matrix_mulPiS_S_i --------------------------
	.section	.nv.info._Z10matrix_mulPiS_S_i,"",@"SHT_CUDA_INFO"
	.sectionflags	@""
	.align	4


	//----- nvinfo : EIATTR_CUDA_API_VERSION
	.align		4
        /*0000*/ 	.byte	0x04, 0x37
        /*0002*/ 	.short	(.L_7 - .L_6)
.L_6:
        /*0004*/ 	.word	0x00000082


	//----- nvinfo : EIATTR_KPARAM_INFO
	.align		4
.L_7:
        /*0008*/ 	.byte	0x04, 0x17
        /*000a*/ 	.short	(.L_9 - .L_8)
.L_8:
        /*000c*/ 	.word	0x00000000
        /*0010*/ 	.short	0x0003
        /*0012*/ 	.short	0x0018
        /*0014*/ 	.byte	0x00, 0xf0, 0x11, 0x00


	//----- nvinfo : EIATTR_KPARAM_INFO
	.align		4
.L_9:
        /*0018*/ 	.byte	0x04, 0x17
        /*001a*/ 	.short	(.L_11 - .L_10)
.L_10:
        /*001c*/ 	.word	0x00000000
        /*0020*/ 	.short	0x0002
        /*0022*/ 	.short	0x0010
        /*0024*/ 	.byte	0x00, 0xf5, 0x21, 0x00


	//----- nvinfo : EIATTR_KPARAM_INFO
	.align		4
.L_11:
        /*0028*/ 	.byte	0x04, 0x17
        /*002a*/ 	.short	(.L_13 - .L_12)
.L_12:
        /*002c*/ 	.word	0x00000000
        /*0030*/ 	.short	0x0001
        /*0032*/ 	.short	0x0008
        /*0034*/ 	.byte	0x00, 0xf5, 0x21, 0x00


	//----- nvinfo : EIATTR_KPARAM_INFO
	.align		4
.L_13:
        /*0038*/ 	.byte	0x04, 0x17
        /*003a*/ 	.short	(.L_15 - .L_14)
.L_14:
        /*003c*/ 	.word	0x00000000
        /*0040*/ 	.short	0x0000
        /*0042*/ 	.short	0x0000
        /*0044*/ 	.byte	0x00, 0xf5, 0x21, 0x00


	//----- nvinfo : EIATTR_SPARSE_MMA_MASK
	.align		4
.L_15:
        /*0048*/ 	.byte	0x03, 0x50
        /*004a*/ 	.short	0x0000


	//----- nvinfo : EIATTR_MAXREG_COUNT
	.align		4
        /*004c*/ 	.byte	0x03, 0x1b
        /*004e*/ 	.short	0x00ff


	//----- nvinfo : EIATTR_MERCURY_ISA_VERSION
	.align		4
        /*0050*/ 	.byte	0x03, 0x5f
        /*0052*/ 	.short	0x0101


	//----- nvinfo : EIATTR_VRC_CTA_INIT_COUNT
	.align		4
        /*0054*/ 	.byte	0x02, 0x4a
	.zero		1
	.zero		1


	//----- nvinfo : EIATTR_EXIT_INSTR_OFFSETS
	.align		4
        /*0058*/ 	.byte	0x04, 0x1c
        /*005a*/ 	.short	(.L_17 - .L_16)


	//   ....[0]....
.L_16:
        /*005c*/ 	.word	0x000000d0


	//   ....[1]....
        /*0060*/ 	.word	0x00000930


	//----- nvinfo : EIATTR_CBANK_PARAM_SIZE
	.align		4
.L_17:
        /*0064*/ 	.byte	0x03, 0x19
        /*0066*/ 	.short	0x001c


	//----- nvinfo : EIATTR_PARAM_CBANK
	.align		4
        /*0068*/ 	.byte	0x04, 0x0a
        /*006a*/ 	.short	(.L_19 - .L_18)
	.align		4
.L_18:
        /*006c*/ 	.word	index@(.nv.constant0._Z10matrix_mulPiS_S_i)
        /*0070*/ 	.short	0x0380
        /*0072*/ 	.short	0x001c


	//----- nvinfo : EIATTR_SW_WAR
	.align		4
.L_19:
        /*0074*/ 	.byte	0x04, 0x36
        /*0076*/ 	.short	(.L_21 - .L_20)
.L_20:
        /*0078*/ 	.word	0x00000008
.L_21:


//--------------------- .nv.callgraph             --------------------------
	.section	.nv.callgraph,"",@"SHT_CUDA_CALLGRAPH"
	.align	4
	.sectionentsize	8
	.align		4
        /*0000*/ 	.word	0x00000000
	.align		4
        /*0004*/ 	.word	0xffffffff
	.align		4
        /*0008*/ 	.word	0x00000000
	.align		4
        /*000c*/ 	.word	0xfffffffe
	.align		4
        /*0010*/ 	.word	0x00000000
	.align		4
        /*0014*/ 	.word	0xfffffffd
	.align		4
        /*0018*/ 	.word	0x00000000
	.align		4
        /*001c*/ 	.word	0xfffffffc


//--------------------- .text._Z10matrix_mulPiS_S_i --------------------------
	.section	.text._Z10matrix_mulPiS_S_i,"ax",@progbits
	.align	128
        .global         _Z10matrix_mulPiS_S_i
        .type           _Z10matrix_mulPiS_S_i,@function
        .size           _Z10matrix_mulPiS_S_i,(.L_x_5 - _Z10matrix_mulPiS_S_i)
        .other          _Z10matrix_mulPiS_S_i,@"STO_CUDA_ENTRY STV_DEFAULT"
_Z10matrix_mulPiS_S_i:
.text._Z10matrix_mulPiS_S_i:
[----:B------:R-:W-:Y:S01]  /*0000*/  LDC R1, c[0x0][0x37c] ;  /* 0x0000df00ff017b82 */ /* 0x000fe20000000800 */
[----:B------:R-:W0:Y:S07]  /*0010*/  S2R R3, SR_TID.X ;  /* 0x0000000000037919 */ /* 0x000e2e0000002100 */
[----:B------:R-:W1:Y:S01]  /*0020*/  S2UR UR4, SR_CTAID.Y ;  /* 0x00000000000479c3 */ /* 0x000e620000002600 */
[----:B------:R-:W2:Y:S07]  /*0030*/  S2R R9, SR_TID.Y ;  /* 0x0000000000097919 */ /* 0x000eae0000002200 */
[----:B------:R-:W0:Y:S08]  /*0040*/  S2UR UR6, SR_CTAID.X ;  /* 0x00000000000679c3 */ /* 0x000e300000002500 */
[----:B------:R-:W0:Y:S01]  /*0050*/  LDC R4, c[0x0][0x360] ;  /* 0x0000d800ff047b82 */ /* 0x000e220000000800 */
[----:B------:R-:W1:Y:S07]  /*0060*/  LDCU UR5, c[0x0][0x364] ;  /* 0x00006c80ff0577ac */ /* 0x000e6e0008000800 */
[----:B------:R-:W3:Y:S01]  /*0070*/  LDC R0, c[0x0][0x398] ;  /* 0x0000e600ff007b82 */ /* 0x000ee20000000800 */
[----:B-1----:R-:W-:Y:S01]  /*0080*/  UIMAD UR4, UR4, UR5, URZ ;  /* 0x00000005040472a4 */ /* 0x002fe2000f8e02ff */
[----:B0-----:R-:W-:-:S05]  /*0090*/  IMAD R4, R4, UR6, R3 ;  /* 0x0000000604047c24 */ /* 0x001fca000f8e0203 */
[----:B--2---:R-:W-:-:S04]  /*00a0*/  IADD3 R3, PT, PT, R9, UR4, RZ ;  /* 0x0000000409037c10 */ /* 0x004fc8000fffe0ff */
[----:B------:R-:W-:-:S04]  /*00b0*/  VIMNMX R5, PT, PT, R4, R3, !PT ;  /* 0x0000000304057248 */ /* 0x000fc80007fe0100 */
[----:B---3--:R-:W-:-:S13]  /*00c0*/  ISETP.GE.AND P0, PT, R5, R0, PT ;  /* 0x000000000500720c */ /* 0x008fda0003f06270 */
[----:B------:R-:W-:Y:S05]  /*00d0*/  @P0 EXIT ;  /* 0x000000000000094d */ /* 0x000fea0003800000 */
[C---:B------:R-:W-:Y:S01]  /*00e0*/  ISETP.GE.U32.AND P1, PT, R0.reuse, 0x8, PT ;  /* 0x000000080000780c */ /* 0x040fe20003f26070 */
[----:B------:R-:W0:Y:S01]  /*00f0*/  LDCU.64 UR8, c[0x0][0x358] ;  /* 0x00006b00ff0877ac */ /* 0x000e220008000a00 */
[----:B------:R-:W-:Y:S01]  /*0100*/  LOP3.LUT R2, R0, 0x7, RZ, 0xc0, !PT ;  /* 0x0000000700027812 */ /* 0x000fe200078ec0ff */
[----:B------:R-:W-:Y:S02]  /*0110*/  HFMA2 R5, -RZ, RZ, 0, 0 ;  /* 0x00000000ff057431 */ /* 0x000fe400000001ff */
[----:B------:R-:W-:Y:S01]  /*0120*/  IMAD R4, R4, R0, RZ ;  /* 0x0000000004047224 */ /* 0x000fe200078e02ff */
[----:B------:R-:W-:Y:S02]  /*0130*/  MOV R10, RZ ;  /* 0x000000ff000a7202 */ /* 0x000fe40000000f00 */
[----:B------:R-:W-:-:S05]  /*0140*/  ISETP.NE.AND P0, PT, R2, RZ, PT ;  /* 0x000000ff0200720c */ /* 0x000fca0003f05270 */
[----:B------:R-:W-:Y:S08]  /*0150*/  @!P1 BRA `(.L_x_0) ;  /* 0x0000000000fc9947 */ /* 0x000ff00003800000 */
[----:B------:R-:W1:Y:S01]  /*0160*/  LDCU.64 UR6, c[0x0][0x380] ;  /* 0x00007000ff0677ac */ /* 0x000e620008000a00 */
[C---:B------:R-:W-:Y:S01]  /*0170*/  LOP3.LUT R5, R0.reuse, 0x7ffffff8, RZ, 0xc0, !PT ;  /* 0x7ffffff800057812 */ /* 0x040fe200078ec0ff */
[C-C-:B------:R-:W-:Y:S01]  /*0180*/  IMAD R11, R0.reuse, 0x3, R3.reuse ;  /* 0x00000003000b7824 */ /* 0x140fe200078e0203 */
[CC--:B------:R-:W-:Y:S01]  /*0190*/  LEA R7, R0.reuse, R3.reuse, 0x1 ;  /* 0x0000000300077211 */ /* 0x0c0fe200078e08ff */
[C-C-:B------:R-:W-:Y:S01]  /*01a0*/  IMAD R15, R0.reuse, 0x5, R3.reuse ;  /* 0x00000005000f7824 */ /* 0x140fe200078e0203 */
[CC--:B------:R-:W-:Y:S01]  /*01b0*/  LEA R13, R0.reuse, R3.reuse, 0x2 ;  /* 0x00000003000d7211 */ /* 0x0c0fe200078e10ff */
[C-C-:B------:R-:W-:Y:S01]  /*01c0*/  IMAD R17, R0.reuse, 0x6, R3.reuse ;  /* 0x0000000600117824 */ /* 0x140fe200078e0203 */
[----:B------:R-:W-:Y:S01]  /*01d0*/  MOV R10, RZ ;  /* 0x000000ff000a7202 */ /* 0x000fe20000000f00 */
[----:B------:R-:W-:Y:S01]  /*01e0*/  IMAD R25, R0, 0x7, R3 ;  /* 0x0000000700197824 */ /* 0x000fe200078e0203 */
[----:B------:R-:W-:Y:S02]  /*01f0*/  MOV R8, R4 ;  /* 0x0000000400087202 */ /* 0x000fe40000000f00 */
[----:B------:R-:W-:-:S02]  /*0200*/  MOV R29, R3 ;  /* 0x00000003001d7202 */ /* 0x000fc40000000f00 */
[----:B------:R-:W-:Y:S02]  /*0210*/  IADD3 R6, PT, PT, -R5, RZ, RZ ;  /* 0x000000ff05067210 */ /* 0x000fe40007ffe1ff */
[----:B------:R-:W-:Y:S01]  /*0220*/  IADD3 R9, PT, PT, R0, UR4, R9 ;  /* 0x0000000400097c10 */ /* 0x000fe2000fffe009 */
[----:B-1----:R-:W-:-:S04]  /*0230*/  UIADD3 UR5, UP0, UPT, UR6, 0x10, URZ ;  /* 0x0000001006057890 */ /* 0x002fc8000ff1e0ff */
[----:B------:R-:W-:-:S12]  /*0240*/  UIADD3.X UR4, UPT, UPT, URZ, UR7, URZ, UP0, !UPT ;  /* 0x00000007ff047290 */ /* 0x000fd800087fe4ff */
.L_x_1:
[----:B------:R-:W1:Y:S01]  /*0250*/  LDC.64 R18, c[0x0][0x388] ;  /* 0x0000e200ff127b82 */ /* 0x000e620000000a00 */
[----:B------:R-:W-:Y:S02]  /*0260*/  MOV R20, UR5 ;  /* 0x0000000500147c02 */ /* 0x000fe40008000f00 */
[----:B------:R-:W-:-:S03]  /*0270*/  MOV R21, UR4 ;  /* 0x0000000400157c02 */ /* 0x000fc60008000f00 */
[----:B------:R-:W-:-:S05]  /*0280*/  IMAD.WIDE R20, R8, 0x4, R20 ;  /* 0x0000000408147825 */ /* 0x000fca00078e0214 */
[----:B0-----:R-:W2:Y:S04]  /*0290*/  LDG.E R12, desc[UR8][R20.64+-0x10] ;  /* 0xfffff008140c7981 */ /* 0x001ea8000c1e1900 */
[----:B------:R-:W3:Y:S04]  /*02a0*/  LDG.E R14, desc[UR8][R20.64+-0xc] ;  /* 0xfffff408140e7981 */ /* 0x000ee8000c1e1900 */
[----:B------:R-:W4:Y:S01]  /*02b0*/  LDG.E R28, desc[UR8][R20.64+-0x8] ;  /* 0xfffff808141c7981 */ /* 0x000f22000c1e1900 */
[----:B-1----:R-:W-:-:S03]  /*02c0*/  IMAD.WIDE.U32 R22, R29, 0x4, R18 ;  /* 0x000000041d167825 */ /* 0x002fc600078e0012 */
[----:B------:R-:W5:Y:S04]  /*02d0*/  LDG.E R16, desc[UR8][R20.64+-0x4] ;  /* 0xfffffc0814107981 */ /* 0x000f68000c1e1900 */
[----:B------:R-:W2:Y:S01]  /*02e0*/  LDG.E R23, desc[UR8][R22.64] ;  /* 0x0000000816177981 */ /* 0x000ea2000c1e1900 */
[----:B------:R-:W-:-:S04]  /*02f0*/  IMAD.WIDE.U32 R26, R9, 0x4, R18 ;  /* 0x00000004091a7825 */ /* 0x000fc800078e0012 */
[----:B--2---:R-:W-:Y:S02]  /*0300*/  IMAD R10, R12, R23, R10 ;  /* 0x000000170c0a7224 */ /* 0x004fe400078e020a */
[--C-:B------:R-:W-:Y:S01]  /*0310*/  IMAD.WIDE.U32 R22, R7, 0x4, R18.reuse ;  /* 0x0000000407167825 */ /* 0x100fe200078e0012 */
[----:B------:R0:W3:Y:S05]  /*0320*/  LDG.E R12, desc[UR8][R26.64] ;  /* 0x000000081a0c7981 */ /* 0x0000ea000c1e1900 */
[----:B------:R-:W4:Y:S01]  /*0330*/  LDG.E R23, desc[UR8][R22.64] ;  /* 0x0000000816177981 */ /* 0x000f22000c1e1900 */
[----:B0-----:R-:W-:-:S05]  /*0340*/  IMAD.WIDE.U32 R26, R11, 0x4, R18 ;  /* 0x000000040b1a7825 */ /* 0x001fca00078e0012 */
[----:B------:R0:W5:Y:S02]  /*0350*/  LDG.E R24, desc[UR8][R26.64] ;  /* 0x000000081a187981 */ /* 0x000164000c1e1900 */
[----:B0-----:R-:W-:-:S04]  /*0360*/  IMAD.WIDE.U32 R26, R13, 0x4, R18 ;  /* 0x000000040d1a7825 */ /* 0x001fc800078e0012 */
[----:B---3--:R-:W-:Y:S02]  /*0370*/  IMAD R10, R14, R12, R10 ;  /* 0x0000000c0e0a7224 */ /* 0x008fe400078e020a */
[----:B------:R-:W2:Y:S02]  /*0380*/  LDG.E R14, desc[UR8][R20.64+0x4] ;  /* 0x00000408140e7981 */ /* 0x000ea4000c1e1900 */
[----:B----4-:R-:W-:Y:S02]  /*0390*/  IMAD R10, R28, R23, R10 ;  /* 0x000000171c0a7224 */ /* 0x010fe400078e020a */
[----:B------:R-:W3:Y:S01]  /*03a0*/  LDG.E R12, desc[UR8][R20.64+0x8] ;  /* 0x00000808140c7981 */ /* 0x000ee2000c1e1900 */
[----:B------:R-:W-:-:S03]  /*03b0*/  IMAD.WIDE.U32 R22, R15, 0x4, R18 ;  /* 0x000000040f167825 */ /* 0x000fc600078e0012 */
[----:B------:R-:W4:Y:S04]  /*03c0*/  LDG.E R28, desc[UR8][R20.64+0xc] ;  /* 0x00000c08141c7981 */ /* 0x000f28000c1e1900 */
[----:B------:R-:W2:Y:S01]  /*03d0*/  LDG.E R23, desc[UR8][R22.64] ;  /* 0x0000000816177981 */ /* 0x000ea2000c1e1900 */
[----:B-----5:R-:W-:-:S03]  /*03e0*/  IMAD R10, R16, R24, R10 ;  /* 0x00000018100a7224 */ /* 0x020fc600078e020a */
[----:B------:R0:W5:Y:S04]  /*03f0*/  LDG.E R24, desc[UR8][R26.64] ;  /* 0x000000081a187981 */ /* 0x000168000c1e1900 */
[----:B------:R-:W5:Y:S01]  /*0400*/  LDG.E R16, desc[UR8][R20.64] ;  /* 0x0000000814107981 */ /* 0x000f62000c1e1900 */
[----:B0-----:R-:W-:-:S04]  /*0410*/  IMAD.WIDE.U32 R26, R17, 0x4, R18 ;  /* 0x00000004111a7825 */ /* 0x001fc800078e0012 */
[----:B------:R-:W-:Y:S02]  /*0420*/  IMAD.WIDE.U32 R18, R25, 0x4, R18 ;  /* 0x0000000419127825 */ /* 0x000fe400078e0012 */
[----:B------:R-:W3:Y:S04]  /*0430*/  LDG.E R27, desc[UR8][R26.64] ;  /* 0x000000081a1b7981 */ /* 0x000ee8000c1e1900 */
[----:B------:R-:W4:Y:S01]  /*0440*/  LDG.E R19, desc[UR8][R18.64] ;  /* 0x0000000812137981 */ /* 0x000f22000c1e1900 */
[----:B------:R-:W-:-:S04]  /*0450*/  IADD3 R6, PT, PT, R6, 0x8, RZ ;  /* 0x0000000806067810 */ /* 0x000fc80007ffe0ff */
[----:B------:R-:W-:Y:S02]  /*0460*/  ISETP.NE.AND P1, PT, R6, RZ, PT ;  /* 0x000000ff0600720c */ /* 0x000fe40003f25270 */
[C---:B------:R-:W-:Y:S02]  /*0470*/  LEA R9, R0.reuse, R9, 0x3 ;  /* 0x0000000900097211 */ /* 0x040fe400078e18ff */
[C---:B------:R-:W-:Y:S02]  /*0480*/  LEA R7, R0.reuse, R7, 0x3 ;  /* 0x0000000700077211 */ /* 0x040fe400078e18ff */
[C---:B------:R-:W-:Y:S02]  /*0490*/  LEA R11, R0.reuse, R11, 0x3 ;  /* 0x0000000b000b7211 */ /* 0x040fe400078e18ff */
[C---:B------:R-:W-:Y:S02]  /*04a0*/  LEA R13, R0.reuse, R13, 0x3 ;  /* 0x0000000d000d7211 */ /* 0x040fe400078e18ff */
[----:B------:R-:W-:-:S02]  /*04b0*/  LEA R15, R0, R15, 0x3 ;  /* 0x0000000f000f7211 */ /* 0x000fc400078e18ff */
[C---:B------:R-:W-:Y:S02]  /*04c0*/  LEA R17, R0.reuse, R17, 0x3 ;  /* 0x0000001100117211 */ /* 0x040fe400078e18ff */
[C---:B------:R-:W-:Y:S02]  /*04d0*/  LEA R25, R0.reuse, R25, 0x3 ;  /* 0x0000001900197211 */ /* 0x040fe400078e18ff */
[----:B------:R-:W-:Y:S02]  /*04e0*/  LEA R29, R0, R29, 0x3 ;  /* 0x0000001d001d7211 */ /* 0x000fe400078e18ff */
[----:B------:R-:W-:Y:S01]  /*04f0*/  IADD3 R8, PT, PT, R8, 0x8, RZ ;  /* 0x0000000808087810 */ /* 0x000fe20007ffe0ff */
[----:B-----5:R-:W-:-:S04]  /*0500*/  IMAD R10, R16, R24, R10 ;  /* 0x00000018100a7224 */ /* 0x020fc800078e020a */
[----:B--2---:R-:W-:-:S04]  /*0510*/  IMAD R10, R14, R23, R10 ;  /* 0x000000170e0a7224 */ /* 0x004fc800078e020a */
[----:B---3--:R-:W-:-:S04]  /*0520*/  IMAD R10, R12, R27, R10 ;  /* 0x0000001b0c0a7224 */ /* 0x008fc800078e020a */
[----:B----4-:R-:W-:Y:S01]  /*0530*/  IMAD R10, R28, R19, R10 ;  /* 0x000000131c0a7224 */ /* 0x010fe200078e020a */
[----:B------:R-:W-:Y:S06]  /*0540*/  @P1 BRA `(.L_x_1) ;  /* 0xfffffffc00401947 */ /* 0x000fec000383ffff */
.L_x_0:
[----:B------:R-:W-:Y:S05]  /*0550*/  @!P0 BRA `(.L_x_2) ;  /* 0x0000000000e48947 */ /* 0x000fea0003800000 */
[----:B------:R-:W-:Y:S02]  /*0560*/  ISETP.GE.U32.AND P0, PT, R2, 0x4, PT ;  /* 0x000000040200780c */ /* 0x000fe40003f06070 */
[----:B------:R-:W-:-:S04]  /*0570*/  LOP3.LUT R18, R0, 0x3, RZ, 0xc0, !PT ;  /* 0x0000000300127812 */ /* 0x000fc800078ec0ff */
[----:B------:R-:W-:-:S07]  /*0580*/  ISETP.NE.AND P1, PT, R18, RZ, PT ;  /* 0x000000ff1200720c */ /* 0x000fce0003f25270 */
[----:B------:R-:W-:Y:S06]  /*0590*/  @!P0 BRA `(.L_x_3) ;  /* 0x0000000000648947 */ /* 0x000fec0003800000 */
[----:B------:R-:W1:Y:S01]  /*05a0*/  LDC.64 R6, c[0x0][0x388] ;  /* 0x0000e200ff067b82 */ /* 0x000e620000000a00 */
[----:B------:R-:W-:Y:S01]  /*05b0*/  IMAD R17, R5, R0, R3 ;  /* 0x0000000005117224 */ /* 0x000fe200078e0203 */
[----:B------:R-:W-:-:S04]  /*05c0*/  IADD3 R11, PT, PT, R4, R5, RZ ;  /* 0x00000005040b7210 */ /* 0x000fc80007ffe0ff */
[-C--:B------:R-:W-:Y:S02]  /*05d0*/  IADD3 R15, PT, PT, R17, R0.reuse, RZ ;  /* 0x00000000110f7210 */ /* 0x080fe40007ffe0ff */
[----:B------:R-:W2:Y:S02]  /*05e0*/  LDC.64 R8, c[0x0][0x380] ;  /* 0x0000e000ff087b82 */ /* 0x000ea40000000a00 */
[----:B------:R-:W-:Y:S01]  /*05f0*/  IADD3 R19, PT, PT, R15, R0, RZ ;  /* 0x000000000f137210 */ /* 0x000fe20007ffe0ff */
[----:B-1----:R-:W-:-:S04]  /*0600*/  IMAD.WIDE.U32 R16, R17, 0x4, R6 ;  /* 0x0000000411107825 */ /* 0x002fc800078e0006 */
[----:B------:R-:W-:Y:S02]  /*0610*/  IMAD.WIDE.U32 R14, R15, 0x4, R6 ;  /* 0x000000040f0e7825 */ /* 0x000fe400078e0006 */
[----:B0-----:R-:W3:Y:S02]  /*0620*/  LDG.E R16, desc[UR8][R16.64] ;  /* 0x0000000810107981 */ /* 0x001ee4000c1e1900 */
[----:B--2---:R-:W-:Y:S02]  /*0630*/  IMAD.WIDE R8, R11, 0x4, R8 ;  /* 0x000000040b087825 */ /* 0x004fe400078e0208 */
[----:B------:R-:W2:Y:S02]  /*0640*/  LDG.E R14, desc[UR8][R14.64] ;  /* 0x000000080e0e7981 */ /* 0x000ea4000c1e1900 */
[C-C-:B------:R-:W-:Y:S01]  /*0650*/  IMAD.WIDE.U32 R12, R19.reuse, 0x4, R6.reuse ;  /* 0x00000004130c7825 */ /* 0x140fe200078e0006 */
[----:B------:R-:W-:Y:S01]  /*0660*/  IADD3 R19, PT, PT, R19, R0, RZ ;  /* 0x0000000013137210 */ /* 0x000fe20007ffe0ff */
[----:B------:R-:W3:Y:S04]  /*0670*/  LDG.E R11, desc[UR8][R8.64] ;  /* 0x00000008080b7981 */ /* 0x000ee8000c1e1900 */
[----:B------:R-:W2:Y:S01]  /*0680*/  LDG.E R2, desc[UR8][R8.64+0x4] ;  /* 0x0000040808027981 */ /* 0x000ea2000c1e1900 */
[----:B------:R-:W-:-:S03]  /*0690*/  IMAD.WIDE.U32 R6, R19, 0x4, R6 ;  /* 0x0000000413067825 */ /* 0x000fc600078e0006 */
[----:B------:R-:W4:Y:S04]  /*06a0*/  LDG.E R12, desc[UR8][R12.64] ;  /* 0x000000080c0c7981 */ /* 0x000f28000c1e1900 */
[----:B------:R-:W4:Y:S04]  /*06b0*/  LDG.E R19, desc[UR8][R8.64+0x8] ;  /* 0x0000080808137981 */ /* 0x000f28000c1e1900 */
[----:B------:R-:W5:Y:S04]  /*06c0*/  LDG.E R21, desc[UR8][R8.64+0xc] ;  /* 0x00000c0808157981 */ /* 0x000f68000c1e1900 */
[----:B------:R-:W5:Y:S01]  /*06d0*/  LDG.E R6, desc[UR8][R6.64] ;  /* 0x0000000806067981 */ /* 0x000f62000c1e1900 */
[----:B------:R-:W-:Y:S01]  /*06e0*/  IADD3 R5, PT, PT, R5, 0x4, RZ ;  /* 0x0000000405057810 */ /* 0x000fe20007ffe0ff */
[----:B---3--:R-:W-:-:S04]  /*06f0*/  IMAD R11, R11, R16, R10 ;  /* 0x000000100b0b7224 */ /* 0x008fc800078e020a */
[----:B--2---:R-:W-:-:S04]  /*0700*/  IMAD R2, R2, R14, R11 ;  /* 0x0000000e02027224 */ /* 0x004fc800078e020b */
[----:B----4-:R-:W-:-:S04]  /*0710*/  IMAD R2, R19, R12, R2 ;  /* 0x0000000c13027224 */ /* 0x010fc800078e0202 */
[----:B-----5:R-:W-:-:S07]  /*0720*/  IMAD R10, R21, R6, R2 ;  /* 0x00000006150a7224 */ /* 0x020fce00078e0202 */
.L_x_3:
[----:B------:R-:W-:Y:S05]  /*0730*/  @!P1 BRA `(.L_x_2) ;  /* 0x00000000006c9947 */ /* 0x000fea0003800000 */
[----:B------:R-:W1:Y:S01]  /*0740*/  LDC.64 R16, c[0x0][0x388] ;  /* 0x0000e200ff107b82 */ /* 0x000e620000000a00 */
[----:B------:R-:W-:Y:S02]  /*0750*/  ISETP.NE.AND P0, PT, R18, 0x1, PT ;  /* 0x000000011200780c */ /* 0x000fe40003f05270 */
[----:B------:R-:W-:-:S04]  /*0760*/  LOP3.LUT R2, R0, 0x1, RZ, 0xc0, !PT ;  /* 0x0000000100027812 */ /* 0x000fc800078ec0ff */
[----:B------:R-:W-:Y:S01]  /*0770*/  ISETP.NE.U32.AND P1, PT, R2, 0x1, PT ;  /* 0x000000010200780c */ /* 0x000fe20003f25070 */
[----:B------:R-:W2:Y:S06]  /*0780*/  LDC.64 R6, c[0x0][0x380] ;  /* 0x0000e000ff067b82 */ /* 0x000eac0000000a00 */
[C---:B------:R-:W-:Y:S01]  /*0790*/  @P0 IMAD R15, R5.reuse, R0, R3 ;  /* 0x00000000050f0224 */ /* 0x040fe200078e0203 */
[----:B------:R-:W-:Y:S01]  /*07a0*/  @P0 IADD3 R11, PT, PT, R4, R5, RZ ;  /* 0x00000005040b0210 */ /* 0x000fe20007ffe0ff */
[----:B------:R-:W3:Y:S01]  /*07b0*/  LDC.64 R12, c[0x0][0x380] ;  /* 0x0000e000ff0c7b82 */ /* 0x000ee20000000a00 */
[----:B------:R-:W-:-:S02]  /*07c0*/  @P0 IADD3 R5, PT, PT, R5, 0x2, RZ ;  /* 0x0000000205050810 */ /* 0x000fc40007ffe0ff */
[----:B------:R-:W-:-:S05]  /*07d0*/  @P0 IADD3 R19, PT, PT, R15, R0, RZ ;  /* 0x000000000f130210 */ /* 0x000fca0007ffe0ff */
[----:B------:R-:W4:Y:S01]  /*07e0*/  LDC.64 R8, c[0x0][0x388] ;  /* 0x0000e200ff087b82 */ /* 0x000f220000000a00 */
[----:B-1----:R-:W-:-:S04]  /*07f0*/  @P0 IMAD.WIDE.U32 R14, R15, 0x4, R16 ;  /* 0x000000040f0e0825 */ /* 0x002fc800078e0010 */
[----:B------:R-:W-:Y:S02]  /*0800*/  @P0 IMAD.WIDE.U32 R16, R19, 0x4, R16 ;  /* 0x0000000413100825 */ /* 0x000fe400078e0010 */
[----:B0-----:R-:W5:Y:S02]  /*0810*/  @P0 LDG.E R14, desc[UR8][R14.64] ;  /* 0x000000080e0e0981 */ /* 0x001f64000c1e1900 */
[----:B--2---:R-:W-:Y:S01]  /*0820*/  @P0 IMAD.WIDE R6, R11, 0x4, R6 ;  /* 0x000000040b060825 */ /* 0x004fe200078e0206 */
[----:B------:R-:W-:Y:S01]  /*0830*/  @!P1 IADD3 R11, PT, PT, R4, R5, RZ ;  /* 0x00000005040b9210 */ /* 0x000fe20007ffe0ff */
[----:B------:R-:W2:Y:S02]  /*0840*/  @P0 LDG.E R16, desc[UR8][R16.64] ;  /* 0x0000000810100981 */ /* 0x000ea4000c1e1900 */
[----:B------:R-:W-:Y:S02]  /*0850*/  @!P1 IMAD R5, R5, R0, R3 ;  /* 0x0000000005059224 */ /* 0x000fe400078e0203 */
[----:B------:R-:W5:Y:S01]  /*0860*/  @P0 LDG.E R19, desc[UR8][R6.64] ;  /* 0x0000000806130981 */ /* 0x000f62000c1e1900 */
[----:B---3--:R-:W-:-:S03]  /*0870*/  @!P1 IMAD.WIDE R12, R11, 0x4, R12 ;  /* 0x000000040b0c9825 */ /* 0x008fc600078e020c */
[----:B------:R-:W2:Y:S04]  /*0880*/  @P0 LDG.E R0, desc[UR8][R6.64+0x4] ;  /* 0x0000040806000981 */ /* 0x000ea8000c1e1900 */
[----:B------:R-:W3:Y:S01]  /*0890*/  @!P1 LDG.E R13, desc[UR8][R12.64] ;  /* 0x000000080c0d9981 */ /* 0x000ee2000c1e1900 */
[----:B----4-:R-:W-:-:S06]  /*08a0*/  @!P1 IMAD.WIDE.U32 R8, R5, 0x4, R8 ;  /* 0x0000000405089825 */ /* 0x010fcc00078e0008 */
[----:B------:R-:W3:Y:S01]  /*08b0*/  @!P1 LDG.E R8, desc[UR8][R8.64] ;  /* 0x0000000808089981 */ /* 0x000ee2000c1e1900 */
[----:B-----5:R-:W-:-:S04]  /*08c0*/  @P0 IMAD R19, R19, R14, R10 ;  /* 0x0000000e13130224 */ /* 0x020fc800078e020a */
[----:B--2---:R-:W-:-:S04]  /*08d0*/  @P0 IMAD R10, R0, R16, R19 ;  /* 0x00000010000a0224 */ /* 0x004fc800078e0213 */
[----:B---3--:R-:W-:-:S07]  /*08e0*/  @!P1 IMAD R10, R13, R8, R10 ;  /* 0x000000080d0a9224 */ /* 0x008fce00078e020a */
.L_x_2:
[----:B------:R-:W1:Y:S01]  /*08f0*/  LDC.64 R6, c[0x0][0x390] ;  /* 0x0000e400ff067b82 */ /* 0x000e620000000a00 */
[----:B------:R-:W-:-:S05]  /*0900*/  IADD3 R3, PT, PT, R3, R4, RZ ;  /* 0x0000000403037210 */ /* 0x000fca0007ffe0ff */
[----:B-1----:R-:W-:-:S05]  /*0910*/  IMAD.WIDE R2, R3, 0x4, R6 ;  /* 0x0000000403027825 */ /* 0x002fca00078e0206 */
[----:B0-----:R-:W-:Y:S01]  /*0920*/  STG.E desc[UR8][R2.64], R10 ;  /* 0x0000000a02007986 */ /* 0x001fe2000c101908 */
[----:B------:R-:W-:Y:S05]  /*0930*/  EXIT ;  /* 0x000000000000794d */ /* 0x000fea0003800000 */
.L_x_4:
[----:B------:R-:W-:-:S00]  /*0940*/  BRA `(.L_x_4) ;  /* 0xfffffffc00fc7947 */ /* 0x000fc0000383ffff */
[----:B------:R-:W-:-:S00]  /*0950*/  NOP ;  /* 0x0000000000007918 */ /* 0x000fc00000000000 */
        /* <DEDUP_REMOVED lines=10> */
.L_x_5:


//--------------------- .nv.shared.reserved.0     --------------------------
	.section	.nv.shared.reserved.0,"aw",@nobits
	.weak		__nv_reservedSMEM_offset_0_alias
	.size		__nv_reservedSMEM_offset_0_alias, 0, 64
	.other		__nv_reservedSMEM_offset_0_alias,@"STO_CUDA_RESERVED_SHARED STV_DEFAULT"
__nv_reservedSMEM_offset_0_alias:
	.zero		0
	.zero		64


//--------------------- .nv.constant0._Z10matrix_mulPiS_S_i --------------------------
	.section	.nv.constant0._Z10matrix_mulPiS_S_i,"a",@progbits
	.sectionflags	@""
	.align	4
.nv.constant0._Z10matrix_mulPiS_S_i:
	.zero		924


//--------------------- SYMBOLS --------------------------

	.type		.nv.reservedSmem.offset0,@object
	.size		.nv.reservedSmem.offset0,0x4
